//
// Generated by NVIDIA NVVM Compiler
//
// Compiler Build ID: CL-36424714
// Cuda compilation tools, release 13.0, V13.0.88
// Based on NVVM 20.0.0
//

.version 9.0
.target sm_100
.address_size 64

	// .globl	_Z19initialize_batar_trP6float2ii

.visible .entry _Z19initialize_batar_trP6float2ii(
	.param .u64 .ptr .align 1 _Z19initialize_batar_trP6float2ii_param_0,
	.param .u32 _Z19initialize_batar_trP6float2ii_param_1,
	.param .u32 _Z19initialize_batar_trP6float2ii_param_2
)
{
	.reg .pred 	%p<4>;
	.reg .b32 	%r<14>;
	.reg .b32 	%f<2>;
	.reg .b64 	%rd<5>;

	ld.param.u64 	%rd1, [_Z19initialize_batar_trP6float2ii_param_0];
	ld.param.u32 	%r2, [_Z19initialize_batar_trP6float2ii_param_1];
	ld.param.u32 	%r3, [_Z19initialize_batar_trP6float2ii_param_2];
	mov.u32 	%r5, %ctaid.x;
	mov.u32 	%r6, %ntid.x;
	mov.u32 	%r7, %tid.x;
	mad.lo.s32 	%r8, %r5, %r6, %r7;
	mov.u32 	%r9, %ctaid.y;
	mov.u32 	%r10, %ntid.y;
	mov.u32 	%r11, %tid.y;
	mad.lo.s32 	%r12, %r9, %r10, %r11;
	mad.lo.s32 	%r1, %r2, %r12, %r8;
	setp.ge.s32 	%p1, %r8, %r2;
	setp.ge.s32 	%p2, %r12, %r3;
	or.pred  	%p3, %p1, %p2;
	@%p3 bra 	$L__BB0_2;
	cvta.to.global.u64 	%rd2, %rd1;
	mul.wide.s32 	%rd3, %r1, 8;
	add.s64 	%rd4, %rd2, %rd3;
	mov.f32 	%f1, 0f00000000;
	st.global.v2.f32 	[%rd4], {%f1, %f1};
$L__BB0_2:
	ret;

}


// ===== COMPILED SASS (sm_100) =====

	.target	sm_100

	.elftype	@"ET_EXEC"


//--------------------- .note.nv.tkinfo           --------------------------
	.section	.note.nv.tkinfo,"",@"SHT_NOTE"
	.sectionflags	@"SHF_NOTE_NV_TKINFO"
	.tkinfo
        /*0018*/ 	.word	0x00000002
        /*0030*/ 	.string	""
        /*0030*/ 	.string	"ptxas"
        /*0030*/ 	.string	"Cuda compilation tools, release 13.0, V13.0.88"
        /*0030*/ 	.string	"Build cuda_13.0.r13.0/compiler.36424714_0"
        /*0030*/ 	.string	"-arch sm_100 -m 64 "



//--------------------- .note.nv.cuinfo           --------------------------
	.section	.note.nv.cuinfo,"",@"SHT_NOTE"
	.sectionflags	@"SHF_NOTE_NV_CUINFO"
        /*0018*/ 	.short	0x0002
        /*001a*/ 	.short	0x0064
        /*001c*/ 	.short	0x0082
	.zero		2


//--------------------- .nv.info                  --------------------------
	.section	.nv.info,"",@"SHT_CUDA_INFO"
	.align	4


	//----- nvinfo : EIATTR_REGCOUNT
	.align		4
        /*0000*/ 	.byte	0x04, 0x2f
        /*0002*/ 	.short	(.L_1 - .L_0)
	.align		4
.L_0:
        /*0004*/ 	.word	index@(_Z19initialize_batar_trP6float2ii)
        /*0008*/ 	.word	0x00000008


	//----- nvinfo : EIATTR_FRAME_SIZE
	.align		4
.L_1:
        /*000c*/ 	.byte	0x04, 0x11
        /*000e*/ 	.short	(.L_3 - .L_2)
	.align		4
.L_2:
        /*0010*/ 	.word	index@(_Z19initialize_batar_trP6float2ii)
        /*0014*/ 	.word	0x00000000


	//----- nvinfo : EIATTR_MIN_STACK_SIZE
	.align		4
.L_3:
        /*0018*/ 	.byte	0x04, 0x12
        /*001a*/ 	.short	(.L_5 - .L_4)
	.align		4
.L_4:
        /*001c*/ 	.word	index@(_Z19initialize_batar_trP6float2ii)
        /*0020*/ 	.word	0x00000000
.L_5:


//--------------------- .nv.compat                --------------------------
	.section	.nv.compat,"",@"SHT_CUDA_COMPAT_INFO"
	.align	4
        /*0000*/ 	.byte	0x02, 0x09, 0x00, 0x00, 0x02, 0x02, 0x01, 0x00, 0x02, 0x05, 0x05, 0x00, 0x03, 0x07, 0x01, 0x01
        /*0010*/ 	.byte	0x02, 0x03, 0x00, 0x00, 0x02, 0x06, 0x01, 0x00, 0x04, 0x0b, 0x08, 0x00, 0x09, 0x00, 0x00, 0x00
        /*0020*/ 	.byte	0x00, 0x00, 0x00, 0x00


//--------------------- .nv.info._Z19initialize_batar_trP6float2ii --------------------------
	.section	.nv.info._Z19initialize_batar_trP6float2ii,"",@"SHT_CUDA_INFO"
	.sectionflags	@""
	.align	4


	//----- nvinfo : EIATTR_CUDA_API_VERSION
	.align		4
        /*0000*/ 	.byte	0x04, 0x37
        /*0002*/ 	.short	(.L_7 - .L_6)
.L_6:
        /*0004*/ 	.word	0x00000082


	//----- nvinfo : EIATTR_KPARAM_INFO
	.align		4
.L_7:
        /*0008*/ 	.byte	0x04, 0x17
        /*000a*/ 	.short	(.L_9 - .L_8)
.L_8:
        /*000c*/ 	.word	0x00000000
        /*0010*/ 	.short	0x0002
        /*0012*/ 	.short	0x000c
        /*0014*/ 	.byte	0x00, 0xf0, 0x11, 0x00


	//----- nvinfo : EIATTR_KPARAM_INFO
	.align		4
.L_9:
        /*0018*/ 	.byte	0x04, 0x17
        /*001a*/ 	.short	(.L_11 - .L_10)
.L_10:
        /*001c*/ 	.word	0x00000000
        /*0020*/ 	.short	0x0001
        /*0022*/ 	.short	0x0008
        /*0024*/ 	.byte	0x00, 0xf0, 0x11, 0x00


	//----- nvinfo : EIATTR_KPARAM_INFO
	.align		4
.L_11:
        /*0028*/ 	.byte	0x04, 0x17
        /*002a*/ 	.short	(.L_13 - .L_12)
.L_12:
        /*002c*/ 	.word	0x00000000
        /*0030*/ 	.short	0x0000
        /*0032*/ 	.short	0x0000
        /*0034*/ 	.byte	0x00, 0xf5, 0x21, 0x00


	//----- nvinfo : EIATTR_SPARSE_MMA_MASK
	.align		4
.L_13:
        /*0038*/ 	.byte	0x03, 0x50
        /*003a*/ 	.short	0x0000


	//----- nvinfo : EIATTR_MAXREG_COUNT
	.align		4
        /*003c*/ 	.byte	0x03, 0x1b
        /*003e*/ 	.short	0x00ff


	//----- nvinfo : EIATTR_MERCURY_ISA_VERSION
	.align		4
        /*0040*/ 	.byte	0x03, 0x5f
        /*0042*/ 	.short	0x0101


	//----- nvinfo : EIATTR_VRC_CTA_INIT_COUNT
	.align		4
        /*0044*/ 	.byte	0x02, 0x4a
	.zero		1
	.zero		1


	//----- nvinfo : EIATTR_EXIT_INSTR_OFFSETS
	.align		4
        /*0048*/ 	.byte	0x04, 0x1c
        /*004a*/ 	.short	(.L_15 - .L_14)


	//   ....[0]....
.L_14:
        /*004c*/ 	.word	0x000000d0


	//   ....[1]....
        /*0050*/ 	.word	0x00000120


	//----- nvinfo : EIATTR_CBANK_PARAM_SIZE
	.align		4
.L_15:
        /*0054*/ 	.byte	0x03, 0x19
        /*0056*/ 	.short	0x0010


	//----- nvinfo : EIATTR_PARAM_CBANK
	.align		4
        /*0058*/ 	.byte	0x04, 0x0a
        /*005a*/ 	.short	(.L_17 - .L_16)
	.align		4
.L_16:
        /*005c*/ 	.word	index@(.nv.constant0._Z19initialize_batar_trP6float2ii)
        /*0060*/ 	.short	0x0380
        /*0062*/ 	.short	0x0010


	//----- nvinfo : EIATTR_SW_WAR
	.align		4
.L_17:
        /*0064*/ 	.byte	0x04, 0x36
        /*0066*/ 	.short	(.L_19 - .L_18)
.L_18:
        /*0068*/ 	.word	0x00000008
.L_19:


//--------------------- .nv.callgraph             --------------------------
	.section	.nv.callgraph,"",@"SHT_CUDA_CALLGRAPH"
	.align	4
	.sectionentsize	8
	.align		4
        /*0000*/ 	.word	0x00000000
	.align		4
        /*0004*/ 	.word	0xffffffff
	.align		4
        /*0008*/ 	.word	0x00000000
	.align		4
        /*000c*/ 	.word	0xfffffffe
	.align		4
        /*0010*/ 	.word	0x00000000
	.align		4
        /*0014*/ 	.word	0xfffffffd
	.align		4
        /*0018*/ 	.word	0x00000000
	.align		4
        /*001c*/ 	.word	0xfffffffc


//--------------------- .text._Z19initialize_batar_trP6float2ii --------------------------
	.section	.text._Z19initialize_batar_trP6float2ii,"ax",@progbits
	.align	128
        .global         _Z19initialize_batar_trP6float2ii
        .type           _Z19initialize_batar_trP6float2ii,@function
        .size           _Z19initialize_batar_trP6float2ii,(.L_x_1 - _Z19initialize_batar_trP6float2ii)
        .other          _Z19initialize_batar_trP6float2ii,@"STO_CUDA_ENTRY STV_DEFAULT"
_Z19initialize_batar_trP6float2ii:
.text._Z19initialize_batar_trP6float2ii:
[----:B------:R-:W-:Y:S01]  /*0000*/  LDC R1, c[0x0][0x37c] ;  /* 0x0000df00ff017b82 */ /* 0x000fe20000000800 */
[----:B------:R-:W0:Y:S07]  /*0010*/  S2R R2, SR_TID.Y ;  /* 0x0000000000027919 */ /* 0x000e2e0000002200 */
[----:B------:R-:W1:Y:S01]  /*0020*/  LDC R0, c[0x0][0x360] ;  /* 0x0000d800ff007b82 */ /* 0x000e620000000800 */
[----:B------:R-:W2:Y:S01]  /*0030*/  LDCU.64 UR6, c[0x0][0x388] ;  /* 0x00007100ff0677ac */ /* 0x000ea20008000a00 */
[----:B------:R-:W1:Y:S06]  /*0040*/  S2R R5, SR_TID.X ;  /* 0x0000000000057919 */ /* 0x000e6c0000002100 */
[----:B------:R-:W0:Y:S08]  /*0050*/  S2UR UR5, SR_CTAID.Y ;  /* 0x00000000000579c3 */ /* 0x000e300000002600 */
[----:B------:R-:W0:Y:S08]  /*0060*/  LDC R3, c[0x0][0x364] ;  /* 0x0000d900ff037b82 */ /* 0x000e300000000800 */
[----:B------:R-:W1:Y:S01]  /*0070*/  S2UR UR4, SR_CTAID.X ;  /* 0x00000000000479c3 */ /* 0x000e620000002500 */
[----:B0-----:R-:W-:-:S05]  /*0080*/  IMAD R3, R3, UR5, R2 ;  /* 0x0000000503037c24 */ /* 0x001fca000f8e0202 */
[----:B--2---:R-:W-:Y:S01]  /*0090*/  ISETP.GE.AND P0, PT, R3, UR7, PT ;  /* 0x0000000703007c0c */ /* 0x004fe2000bf06270 */
[----:B-1----:R-:W-:-:S04]  /*00a0*/  IMAD R0, R0, UR4, R5 ;  /* 0x0000000400007c24 */ /* 0x002fc8000f8e0205 */
[----:B------:R-:W-:Y:S01]  /*00b0*/  IMAD R5, R3, UR6, R0 ;  /* 0x0000000603057c24 */ /* 0x000fe2000f8e0200 */
[----:B------:R-:W-:-:S13]  /*00c0*/  ISETP.GE.OR P0, PT, R0, UR6, P0 ;  /* 0x0000000600007c0c */ /* 0x000fda0008706670 */
[----:B------:R-:W-:Y:S05]  /*00d0*/  @P0 EXIT ;  /* 0x000000000000094d */ /* 0x000fea0003800000 */
[----:B------:R-:W0:Y:S01]  /*00e0*/  LDC.64 R2, c[0x0][0x380] ;  /* 0x0000e000ff027b82 */ /* 0x000e220000000a00 */
[----:B------:R-:W1:Y:S01]  /*00f0*/  LDCU.64 UR4, c[0x0][0x358] ;  /* 0x00006b00ff0477ac */ /* 0x000e620008000a00 */
[----:B0-----:R-:W-:-:S05]  /*0100*/  IMAD.WIDE R2, R5, 0x8, R2 ;  /* 0x0000000805027825 */ /* 0x001fca00078e0202 */
[----:B-1----:R-:W-:Y:S01]  /*0110*/  STG.E.64 desc[UR4][R2.64], RZ ;  /* 0x000000ff02007986 */ /* 0x002fe2000c101b04 */
[----:B------:R-:W-:Y:S05]  /*0120*/  EXIT ;  /* 0x000000000000794d */ /* 0x000fea0003800000 */
.L_x_0:
[----:B------:R-:W-:-:S00]  /*0130*/  BRA `(.L_x_0) ;  /* 0xfffffffc00fc7947 */ /* 0x000fc0000383ffff */
[----:B------:R-:W-:-:S00]  /*0140*/  NOP ;  /* 0x0000000000007918 */ /* 0x000fc00000000000 */
        /* <DEDUP_REMOVED lines=11> */
.L_x_1:


//--------------------- .nv.shared.reserved.0     --------------------------
	.section	.nv.shared.reserved.0,"aw",@nobits
	.weak		__nv_reservedSMEM_offset_0_alias
	.size		__nv_reservedSMEM_offset_0_alias, 0, 64
	.other		__nv_reservedSMEM_offset_0_alias,@"STO_CUDA_RESERVED_SHARED STV_DEFAULT"
__nv_reservedSMEM_offset_0_alias:
	.zero		0
	.zero		64


//--------------------- .nv.constant0._Z19initialize_batar_trP6float2ii --------------------------
	.section	.nv.constant0._Z19initialize_batar_trP6float2ii,"a",@progbits
	.sectionflags	@""
	.align	4
.nv.constant0._Z19initialize_batar_trP6float2ii:
	.zero		912


//--------------------- SYMBOLS --------------------------

	.type		.nv.reservedSmem.offset0,@object
	.size		.nv.reservedSmem.offset0,0x4
